//
// Generated by NVIDIA NVVM Compiler
//
// Compiler Build ID: CL-36424714
// Cuda compilation tools, release 13.0, V13.0.88
// Based on NVVM 20.0.0
//

.version 9.0
.target sm_100
.address_size 64

	// .globl	default_function_kernel

.visible .entry default_function_kernel(
	.param .u64 .ptr .align 1 default_function_kernel_param_0,
	.param .u64 .ptr .align 1 default_function_kernel_param_1
)
.maxntid 40
{
	.reg .b32 	%r<4>;
	.reg .b32 	%f<3>;
	.reg .b64 	%rd<8>;

	ld.param.u64 	%rd1, [default_function_kernel_param_0];
	ld.param.u64 	%rd2, [default_function_kernel_param_1];
	cvta.to.global.u64 	%rd3, %rd1;
	cvta.to.global.u64 	%rd4, %rd2;
	mov.u32 	%r1, %ctaid.x;
	mov.u32 	%r2, %tid.x;
	mad.lo.s32 	%r3, %r1, 40, %r2;
	mul.wide.u32 	%rd5, %r3, 4;
	add.s64 	%rd6, %rd4, %rd5;
	ld.global.nc.f32 	%f1, [%rd6];
	sqrt.rn.f32 	%f2, %f1;
	add.s64 	%rd7, %rd3, %rd5;
	st.global.f32 	[%rd7], %f2;
	ret;

}


// ===== COMPILED SASS (sm_100) =====

	.target	sm_100

	.elftype	@"ET_EXEC"


//--------------------- .note.nv.tkinfo           --------------------------
	.section	.note.nv.tkinfo,"",@"SHT_NOTE"
	.sectionflags	@"SHF_NOTE_NV_TKINFO"
	.tkinfo
        /*0018*/ 	.word	0x00000002
        /*0030*/ 	.string	""
        /*0030*/ 	.string	"ptxas"
        /*0030*/ 	.string	"Cuda compilation tools, release 13.0, V13.0.88"
        /*0030*/ 	.string	"Build cuda_13.0.r13.0/compiler.36424714_0"
        /*0030*/ 	.string	"-arch sm_100 -m 64 "



//--------------------- .note.nv.cuinfo           --------------------------
	.section	.note.nv.cuinfo,"",@"SHT_NOTE"
	.sectionflags	@"SHF_NOTE_NV_CUINFO"
        /*0018*/ 	.short	0x0002
        /*001a*/ 	.short	0x0064
        /*001c*/ 	.short	0x0082
	.zero		2


//--------------------- .nv.info                  --------------------------
	.section	.nv.info,"",@"SHT_CUDA_INFO"
	.align	4


	//----- nvinfo : EIATTR_REGCOUNT
	.align		4
        /*0000*/ 	.byte	0x04, 0x2f
        /*0002*/ 	.short	(.L_1 - .L_0)
	.align		4
.L_0:
        /*0004*/ 	.word	index@(default_function_kernel)
        /*0008*/ 	.word	0x0000000c


	//----- nvinfo : EIATTR_FRAME_SIZE
	.align		4
.L_1:
        /*000c*/ 	.byte	0x04, 0x11
        /*000e*/ 	.short	(.L_3 - .L_2)
	.align		4
.L_2:
        /*0010*/ 	.word	index@($__internal_0_$__cuda_sm20_sqrt_rn_f32_slowpath)
        /*0014*/ 	.word	0x00000000


	//----- nvinfo : EIATTR_FRAME_SIZE
	.align		4
.L_3:
        /*0018*/ 	.byte	0x04, 0x11
        /*001a*/ 	.short	(.L_5 - .L_4)
	.align		4
.L_4:
        /*001c*/ 	.word	index@(default_function_kernel)
        /*0020*/ 	.word	0x00000000


	//----- nvinfo : EIATTR_MIN_STACK_SIZE
	.align		4
.L_5:
        /*0024*/ 	.byte	0x04, 0x12
        /*0026*/ 	.short	(.L_7 - .L_6)
	.align		4
.L_6:
        /*0028*/ 	.word	index@(default_function_kernel)
        /*002c*/ 	.word	0x00000000
.L_7:


//--------------------- .nv.compat                --------------------------
	.section	.nv.compat,"",@"SHT_CUDA_COMPAT_INFO"
	.align	4
        /*0000*/ 	.byte	0x02, 0x09, 0x00, 0x00, 0x02, 0x02, 0x01, 0x00, 0x02, 0x05, 0x05, 0x00, 0x03, 0x07, 0x01, 0x01
        /*0010*/ 	.byte	0x02, 0x03, 0x00, 0x00, 0x02, 0x06, 0x01, 0x00, 0x04, 0x0b, 0x08, 0x00, 0x01, 0x00, 0x00, 0x00
        /*0020*/ 	.byte	0x00, 0x00, 0x00, 0x00


//--------------------- .nv.info.default_function_kernel --------------------------
	.section	.nv.info.default_function_kernel,"",@"SHT_CUDA_INFO"
	.sectionflags	@""
	.align	4


	//----- nvinfo : EIATTR_CUDA_API_VERSION
	.align		4
        /*0000*/ 	.byte	0x04, 0x37
        /*0002*/ 	.short	(.L_9 - .L_8)
.L_8:
        /*0004*/ 	.word	0x00000082


	//----- nvinfo : EIATTR_KPARAM_INFO
	.align		4
.L_9:
        /*0008*/ 	.byte	0x04, 0x17
        /*000a*/ 	.short	(.L_11 - .L_10)
.L_10:
        /*000c*/ 	.word	0x00000000
        /*0010*/ 	.short	0x0001
        /*0012*/ 	.short	0x0008
        /*0014*/ 	.byte	0x00, 0xf5, 0x21, 0x00


	//----- nvinfo : EIATTR_KPARAM_INFO
	.align		4
.L_11:
        /*0018*/ 	.byte	0x04, 0x17
        /*001a*/ 	.short	(.L_13 - .L_12)
.L_12:
        /*001c*/ 	.word	0x00000000
        /*0020*/ 	.short	0x0000
        /*0022*/ 	.short	0x0000
        /*0024*/ 	.byte	0x00, 0xf5, 0x21, 0x00


	//----- nvinfo : EIATTR_SPARSE_MMA_MASK
	.align		4
.L_13:
        /*0028*/ 	.byte	0x03, 0x50
        /*002a*/ 	.short	0x0000


	//----- nvinfo : EIATTR_MAXREG_COUNT
	.align		4
        /*002c*/ 	.byte	0x03, 0x1b
        /*002e*/ 	.short	0x00ff


	//----- nvinfo : EIATTR_MERCURY_ISA_VERSION
	.align		4
        /*0030*/ 	.byte	0x03, 0x5f
        /*0032*/ 	.short	0x0101


	//----- nvinfo : EIATTR_VRC_CTA_INIT_COUNT
	.align		4
        /*0034*/ 	.byte	0x02, 0x4a
	.zero		1
	.zero		1


	//----- nvinfo : EIATTR_EXIT_INSTR_OFFSETS
	.align		4
        /*0038*/ 	.byte	0x04, 0x1c
        /*003a*/ 	.short	(.L_15 - .L_14)


	//   ....[0]....
.L_14:
        /*003c*/ 	.word	0x00000180


	//----- nvinfo : EIATTR_MAX_THREADS
	.align		4
.L_15:
        /*0040*/ 	.byte	0x04, 0x05
        /*0042*/ 	.short	(.L_17 - .L_16)
.L_16:
        /*0044*/ 	.word	0x00000028
        /*0048*/ 	.word	0x00000001
        /*004c*/ 	.word	0x00000001


	//----- nvinfo : EIATTR_CRS_STACK_SIZE
	.align		4
.L_17:
        /*0050*/ 	.byte	0x04, 0x1e
        /*0052*/ 	.short	(.L_19 - .L_18)
.L_18:
        /*0054*/ 	.word	0x00000000


	//----- nvinfo : EIATTR_CBANK_PARAM_SIZE
	.align		4
.L_19:
        /*0058*/ 	.byte	0x03, 0x19
        /*005a*/ 	.short	0x0010


	//----- nvinfo : EIATTR_PARAM_CBANK
	.align		4
        /*005c*/ 	.byte	0x04, 0x0a
        /*005e*/ 	.short	(.L_21 - .L_20)
	.align		4
.L_20:
        /*0060*/ 	.word	index@(.nv.constant0.default_function_kernel)
        /*0064*/ 	.short	0x0380
        /*0066*/ 	.short	0x0010


	//----- nvinfo : EIATTR_SW_WAR
	.align		4
.L_21:
        /*0068*/ 	.byte	0x04, 0x36
        /*006a*/ 	.short	(.L_23 - .L_22)
.L_22:
        /*006c*/ 	.word	0x00000008
.L_23:


//--------------------- .nv.callgraph             --------------------------
	.section	.nv.callgraph,"",@"SHT_CUDA_CALLGRAPH"
	.align	4
	.sectionentsize	8
	.align		4
        /*0000*/ 	.word	0x00000000
	.align		4
        /*0004*/ 	.word	0xffffffff
	.align		4
        /*0008*/ 	.word	0x00000000
	.align		4
        /*000c*/ 	.word	0xfffffffe
	.align		4
        /*0010*/ 	.word	0x00000000
	.align		4
        /*0014*/ 	.word	0xfffffffd
	.align		4
        /*0018*/ 	.word	0x00000000
	.align		4
        /*001c*/ 	.word	0xfffffffc


//--------------------- .text.default_function_kernel --------------------------
	.section	.text.default_function_kernel,"ax",@progbits
	.align	128
        .global         default_function_kernel
        .type           default_function_kernel,@function
        .size           default_function_kernel,(.L_x_5 - default_function_kernel)
        .other          default_function_kernel,@"STO_CUDA_ENTRY STV_DEFAULT"
default_function_kernel:
.text.default_function_kernel:
[----:B------:R-:W-:Y:S01]  /*0000*/  LDC R1, c[0x0][0x37c] ;  /* 0x0000df00ff017b82 */ /* 0x000fe20000000800 */
[----:B------:R-:W0:Y:S07]  /*0010*/  S2R R5, SR_CTAID.X ;  /* 0x0000000000057919 */ /* 0x000e2e0000002500 */
[----:B------:R-:W1:Y:S01]  /*0020*/  LDC.64 R2, c[0x0][0x388] ;  /* 0x0000e200ff027b82 */ /* 0x000e620000000a00 */
[----:B------:R-:W2:Y:S01]  /*0030*/  LDCU.64 UR4, c[0x0][0x358] ;  /* 0x00006b00ff0477ac */ /* 0x000ea20008000a00 */
[----:B------:R-:W0:Y:S02]  /*0040*/  S2R R0, SR_TID.X ;  /* 0x0000000000007919 */ /* 0x000e240000002100 */
[----:B0-----:R-:W-:-:S04]  /*0050*/  IMAD R5, R5, 0x28, R0 ;  /* 0x0000002805057824 */ /* 0x001fc800078e0200 */
[----:B-1----:R-:W-:-:S05]  /*0060*/  IMAD.WIDE.U32 R2, R5, 0x4, R2 ;  /* 0x0000000405027825 */ /* 0x002fca00078e0002 */
[----:B--2---:R-:W2:Y:S01]  /*0070*/  LDG.E.CONSTANT R0, desc[UR4][R2.64] ;  /* 0x0000000402007981 */ /* 0x004ea2000c1e9900 */
[----:B------:R-:W-:Y:S01]  /*0080*/  BSSY.RECONVERGENT B0, `(.L_x_0) ;  /* 0x000000c000007945 */ /* 0x000fe20003800200 */
[----:B--2---:R-:W-:Y:S01]  /*0090*/  IADD3 R4, PT, PT, R0, -0xd000000, RZ ;  /* 0xf300000000047810 */ /* 0x004fe20007ffe0ff */
[----:B------:R0:W1:Y:S03]  /*00a0*/  MUFU.RSQ R7, R0 ;  /* 0x0000000000077308 */ /* 0x0000660000001400 */
[----:B------:R-:W-:-:S13]  /*00b0*/  ISETP.GT.U32.AND P0, PT, R4, 0x727fffff, PT ;  /* 0x727fffff0400780c */ /* 0x000fda0003f04070 */
[----:B0-----:R-:W-:Y:S05]  /*00c0*/  @!P0 BRA `(.L_x_1) ;  /* 0x00000000000c8947 */ /* 0x001fea0003800000 */
[----:B------:R-:W-:-:S07]  /*00d0*/  MOV R9, 0xf0 ;  /* 0x000000f000097802 */ /* 0x000fce0000000f00 */
[----:B-1----:R-:W-:Y:S05]  /*00e0*/  CALL.REL.NOINC `($__internal_0_$__cuda_sm20_sqrt_rn_f32_slowpath) ;  /* 0x0000000000287944 */ /* 0x002fea0003c00000 */
[----:B------:R-:W-:Y:S05]  /*00f0*/  BRA `(.L_x_2) ;  /* 0x0000000000107947 */ /* 0x000fea0003800000 */
.L_x_1:
[----:B-1----:R-:W-:Y:S01]  /*0100*/  FMUL.FTZ R3, R0, R7 ;  /* 0x0000000700037220 */ /* 0x002fe20000410000 */
[----:B------:R-:W-:-:S03]  /*0110*/  FMUL.FTZ R7, R7, 0.5 ;  /* 0x3f00000007077820 */ /* 0x000fc60000410000 */
[----:B------:R-:W-:-:S04]  /*0120*/  FFMA R0, -R3, R3, R0 ;  /* 0x0000000303007223 */ /* 0x000fc80000000100 */
[----:B------:R-:W-:-:S07]  /*0130*/  FFMA R7, R0, R7, R3 ;  /* 0x0000000700077223 */ /* 0x000fce0000000003 */
.L_x_2:
[----:B------:R-:W-:Y:S05]  /*0140*/  BSYNC.RECONVERGENT B0 ;  /* 0x0000000000007941 */ /* 0x000fea0003800200 */
.L_x_0:
[----:B------:R-:W0:Y:S02]  /*0150*/  LDC.64 R2, c[0x0][0x380] ;  /* 0x0000e000ff027b82 */ /* 0x000e240000000a00 */
[----:B0-----:R-:W-:-:S05]  /*0160*/  IMAD.WIDE.U32 R2, R5, 0x4, R2 ;  /* 0x0000000405027825 */ /* 0x001fca00078e0002 */
[----:B------:R-:W-:Y:S01]  /*0170*/  STG.E desc[UR4][R2.64], R7 ;  /* 0x0000000702007986 */ /* 0x000fe2000c101904 */
[----:B------:R-:W-:Y:S05]  /*0180*/  EXIT ;  /* 0x000000000000794d */ /* 0x000fea0003800000 */
        .weak           $__internal_0_$__cuda_sm20_sqrt_rn_f32_slowpath
        .type           $__internal_0_$__cuda_sm20_sqrt_rn_f32_slowpath,@function
        .size           $__internal_0_$__cuda_sm20_sqrt_rn_f32_slowpath,(.L_x_5 - $__internal_0_$__cuda_sm20_sqrt_rn_f32_slowpath)
$__internal_0_$__cuda_sm20_sqrt_rn_f32_slowpath:
[----:B------:R-:W-:-:S13]  /*0190*/  LOP3.LUT P0, RZ, R0, 0x7fffffff, RZ, 0xc0, !PT ;  /* 0x7fffffff00ff7812 */ /* 0x000fda000780c0ff */
[----:B------:R-:W-:Y:S01]  /*01a0*/  @!P0 MOV R2, R0 ;  /* 0x0000000000028202 */ /* 0x000fe20000000f00 */
[----:B------:R-:W-:Y:S06]  /*01b0*/  @!P0 BRA `(.L_x_3) ;  /* 0x0000000000408947 */ /* 0x000fec0003800000 */
[----:B------:R-:W-:-:S13]  /*01c0*/  FSETP.GEU.FTZ.AND P0, PT, R0, RZ, PT ;  /* 0x000000ff0000720b */ /* 0x000fda0003f1e000 */
[----:B------:R-:W-:Y:S01]  /*01d0*/  @!P0 MOV R2, 0x7fffffff ;  /* 0x7fffffff00028802 */ /* 0x000fe20000000f00 */
[----:B------:R-:W-:Y:S06]  /*01e0*/  @!P0 BRA `(.L_x_3) ;  /* 0x0000000000348947 */ /* 0x000fec0003800000 */
[----:B------:R-:W-:-:S13]  /*01f0*/  FSETP.GTU.FTZ.AND P0, PT, |R0|, +INF , PT ;  /* 0x7f8000000000780b */ /* 0x000fda0003f1c200 */
[----:B------:R-:W-:Y:S01]  /*0200*/  @P0 FADD.FTZ R2, R0, 1 ;  /* 0x3f80000000020421 */ /* 0x000fe20000010000 */
[----:B------:R-:W-:Y:S06]  /*0210*/  @P0 BRA `(.L_x_3) ;  /* 0x0000000000280947 */ /* 0x000fec0003800000 */
[----:B------:R-:W-:-:S13]  /*0220*/  FSETP.NEU.FTZ.AND P0, PT, |R0|, +INF , PT ;  /* 0x7f8000000000780b */ /* 0x000fda0003f1d200 */
[----:B------:R-:W-:-:S04]  /*0230*/  @P0 FFMA R3, R0, 1.84467440737095516160e+19, RZ ;  /* 0x5f80000000030823 */ /* 0x000fc800000000ff */
[----:B------:R-:W0:Y:S02]  /*0240*/  @P0 MUFU.RSQ R2, R3 ;  /* 0x0000000300020308 */ /* 0x000e240000001400 */
[----:B0-----:R-:W-:Y:S01]  /*0250*/  @P0 FMUL.FTZ R4, R3, R2 ;  /* 0x0000000203040220 */ /* 0x001fe20000410000 */
[----:B------:R-:W-:Y:S01]  /*0260*/  @P0 FMUL.FTZ R8, R2, 0.5 ;  /* 0x3f00000002080820 */ /* 0x000fe20000410000 */
[----:B------:R-:W-:Y:S02]  /*0270*/  @!P0 MOV R2, R0 ;  /* 0x0000000000028202 */ /* 0x000fe40000000f00 */
[----:B------:R-:W-:-:S04]  /*0280*/  @P0 FADD.FTZ R6, -R4, -RZ ;  /* 0x800000ff04060221 */ /* 0x000fc80000010100 */
[----:B------:R-:W-:-:S04]  /*0290*/  @P0 FFMA R7, R4, R6, R3 ;  /* 0x0000000604070223 */ /* 0x000fc80000000003 */
[----:B------:R-:W-:-:S04]  /*02a0*/  @P0 FFMA R7, R7, R8, R4 ;  /* 0x0000000807070223 */ /* 0x000fc80000000004 */
[----:B------:R-:W-:-:S07]  /*02b0*/  @P0 FMUL.FTZ R2, R7, 2.3283064365386962891e-10 ;  /* 0x2f80000007020820 */ /* 0x000fce0000410000 */
.L_x_3:
[----:B------:R-:W-:Y:S01]  /*02c0*/  HFMA2 R3, -RZ, RZ, 0, 0 ;  /* 0x00000000ff037431 */ /* 0x000fe200000001ff */
[----:B------:R-:W-:Y:S02]  /*02d0*/  MOV R7, R2 ;  /* 0x0000000200077202 */ /* 0x000fe40000000f00 */
[----:B------:R-:W-:-:S04]  /*02e0*/  MOV R2, R9 ;  /* 0x0000000900027202 */ /* 0x000fc80000000f00 */
[----:B------:R-:W-:Y:S05]  /*02f0*/  RET.REL.NODEC R2 `(default_function_kernel) ;  /* 0xfffffffc02407950 */ /* 0x000fea0003c3ffff */
.L_x_4:
[----:B------:R-:W-:-:S00]  /*0300*/  BRA `(.L_x_4) ;  /* 0xfffffffc00fc7947 */ /* 0x000fc0000383ffff */
[----:B------:R-:W-:-:S00]  /*0310*/  NOP ;  /* 0x0000000000007918 */ /* 0x000fc00000000000 */
        /* <DEDUP_REMOVED lines=14> */
.L_x_5:


//--------------------- .nv.shared.reserved.0     --------------------------
	.section	.nv.shared.reserved.0,"aw",@nobits
	.weak		__nv_reservedSMEM_offset_0_alias
	.size		__nv_reservedSMEM_offset_0_alias, 0, 64
	.other		__nv_reservedSMEM_offset_0_alias,@"STO_CUDA_RESERVED_SHARED STV_DEFAULT"
__nv_reservedSMEM_offset_0_alias:
	.zero		0
	.zero		64


//--------------------- .nv.constant0.default_function_kernel --------------------------
	.section	.nv.constant0.default_function_kernel,"a",@progbits
	.sectionflags	@""
	.align	4
.nv.constant0.default_function_kernel:
	.zero		912


//--------------------- SYMBOLS --------------------------

	.type		.nv.reservedSmem.offset0,@object
	.size		.nv.reservedSmem.offset0,0x4
